//
// Generated by NVIDIA NVVM Compiler
//
// Compiler Build ID: CL-36424714
// Cuda compilation tools, release 13.0, V13.0.88
// Based on NVVM 20.0.0
//

.version 9.0
.target sm_100
.address_size 64

	// .globl	default_function_kernel

.visible .entry default_function_kernel(
	.param .u64 .ptr .align 1 default_function_kernel_param_0,
	.param .u64 .ptr .align 1 default_function_kernel_param_1
)
.maxntid 16
{
	.reg .b32 	%r<17>;
	.reg .b32 	%f<2>;
	.reg .b64 	%rd<9>;

	ld.param.u64 	%rd1, [default_function_kernel_param_0];
	ld.param.u64 	%rd2, [default_function_kernel_param_1];
	cvta.to.global.u64 	%rd3, %rd1;
	cvta.to.global.u64 	%rd4, %rd2;
	mov.u32 	%r1, %ctaid.x;
	shl.b32 	%r2, %r1, 3;
	mov.u32 	%r3, %tid.x;
	shr.u32 	%r4, %r3, 1;
	or.b32  	%r5, %r2, %r4;
	mul.hi.u32 	%r6, %r5, -1274330955;
	shr.u32 	%r7, %r6, 6;
	mul.lo.s32 	%r8, %r7, 91;
	sub.s32 	%r9, %r5, %r8;
	shl.b32 	%r10, %r9, 1;
	and.b32  	%r11, %r3, 1;
	or.b32  	%r12, %r11, %r10;
	mad.lo.s32 	%r13, %r7, -182, %r12;
	add.s32 	%r14, %r13, 1274;
	mul.wide.s32 	%rd5, %r14, 4;
	add.s64 	%rd6, %rd4, %rd5;
	ld.global.nc.f32 	%f1, [%rd6];
	shl.b32 	%r15, %r1, 4;
	or.b32  	%r16, %r15, %r3;
	mul.wide.u32 	%rd7, %r16, 4;
	add.s64 	%rd8, %rd3, %rd7;
	st.global.f32 	[%rd8], %f1;
	ret;

}


// ===== COMPILED SASS (sm_100) =====

	.target	sm_100

	.elftype	@"ET_EXEC"


//--------------------- .note.nv.tkinfo           --------------------------
	.section	.note.nv.tkinfo,"",@"SHT_NOTE"
	.sectionflags	@"SHF_NOTE_NV_TKINFO"
	.tkinfo
        /*0018*/ 	.word	0x00000002
        /*0030*/ 	.string	""
        /*0030*/ 	.string	"ptxas"
        /*0030*/ 	.string	"Cuda compilation tools, release 13.0, V13.0.88"
        /*0030*/ 	.string	"Build cuda_13.0.r13.0/compiler.36424714_0"
        /*0030*/ 	.string	"-arch sm_100 -m 64 "



//--------------------- .note.nv.cuinfo           --------------------------
	.section	.note.nv.cuinfo,"",@"SHT_NOTE"
	.sectionflags	@"SHF_NOTE_NV_CUINFO"
        /*0018*/ 	.short	0x0002
        /*001a*/ 	.short	0x0064
        /*001c*/ 	.short	0x0082
	.zero		2


//--------------------- .nv.info                  --------------------------
	.section	.nv.info,"",@"SHT_CUDA_INFO"
	.align	4


	//----- nvinfo : EIATTR_REGCOUNT
	.align		4
        /*0000*/ 	.byte	0x04, 0x2f
        /*0002*/ 	.short	(.L_1 - .L_0)
	.align		4
.L_0:
        /*0004*/ 	.word	index@(default_function_kernel)
        /*0008*/ 	.word	0x0000000a


	//----- nvinfo : EIATTR_FRAME_SIZE
	.align		4
.L_1:
        /*000c*/ 	.byte	0x04, 0x11
        /*000e*/ 	.short	(.L_3 - .L_2)
	.align		4
.L_2:
        /*0010*/ 	.word	index@(default_function_kernel)
        /*0014*/ 	.word	0x00000000


	//----- nvinfo : EIATTR_MIN_STACK_SIZE
	.align		4
.L_3:
        /*0018*/ 	.byte	0x04, 0x12
        /*001a*/ 	.short	(.L_5 - .L_4)
	.align		4
.L_4:
        /*001c*/ 	.word	index@(default_function_kernel)
        /*0020*/ 	.word	0x00000000
.L_5:


//--------------------- .nv.compat                --------------------------
	.section	.nv.compat,"",@"SHT_CUDA_COMPAT_INFO"
	.align	4
        /*0000*/ 	.byte	0x02, 0x09, 0x00, 0x00, 0x02, 0x02, 0x01, 0x00, 0x02, 0x05, 0x05, 0x00, 0x03, 0x07, 0x01, 0x01
        /*0010*/ 	.byte	0x02, 0x03, 0x00, 0x00, 0x02, 0x06, 0x01, 0x00, 0x04, 0x0b, 0x08, 0x00, 0x09, 0x00, 0x00, 0x00
        /*0020*/ 	.byte	0x00, 0x00, 0x00, 0x00


//--------------------- .nv.info.default_function_kernel --------------------------
	.section	.nv.info.default_function_kernel,"",@"SHT_CUDA_INFO"
	.sectionflags	@""
	.align	4


	//----- nvinfo : EIATTR_CUDA_API_VERSION
	.align		4
        /*0000*/ 	.byte	0x04, 0x37
        /*0002*/ 	.short	(.L_7 - .L_6)
.L_6:
        /*0004*/ 	.word	0x00000082


	//----- nvinfo : EIATTR_KPARAM_INFO
	.align		4
.L_7:
        /*0008*/ 	.byte	0x04, 0x17
        /*000a*/ 	.short	(.L_9 - .L_8)
.L_8:
        /*000c*/ 	.word	0x00000000
        /*0010*/ 	.short	0x0001
        /*0012*/ 	.short	0x0008
        /*0014*/ 	.byte	0x00, 0xf5, 0x21, 0x00


	//----- nvinfo : EIATTR_KPARAM_INFO
	.align		4
.L_9:
        /*0018*/ 	.byte	0x04, 0x17
        /*001a*/ 	.short	(.L_11 - .L_10)
.L_10:
        /*001c*/ 	.word	0x00000000
        /*0020*/ 	.short	0x0000
        /*0022*/ 	.short	0x0000
        /*0024*/ 	.byte	0x00, 0xf5, 0x21, 0x00


	//----- nvinfo : EIATTR_SPARSE_MMA_MASK
	.align		4
.L_11:
        /*0028*/ 	.byte	0x03, 0x50
        /*002a*/ 	.short	0x0000


	//----- nvinfo : EIATTR_MAXREG_COUNT
	.align		4
        /*002c*/ 	.byte	0x03, 0x1b
        /*002e*/ 	.short	0x00ff


	//----- nvinfo : EIATTR_MERCURY_ISA_VERSION
	.align		4
        /*0030*/ 	.byte	0x03, 0x5f
        /*0032*/ 	.short	0x0101


	//----- nvinfo : EIATTR_VRC_CTA_INIT_COUNT
	.align		4
        /*0034*/ 	.byte	0x02, 0x4a
	.zero		1
	.zero		1


	//----- nvinfo : EIATTR_EXIT_INSTR_OFFSETS
	.align		4
        /*0038*/ 	.byte	0x04, 0x1c
        /*003a*/ 	.short	(.L_13 - .L_12)


	//   ....[0]....
.L_12:
        /*003c*/ 	.word	0x00000160


	//----- nvinfo : EIATTR_MAX_THREADS
	.align		4
.L_13:
        /*0040*/ 	.byte	0x04, 0x05
        /*0042*/ 	.short	(.L_15 - .L_14)
.L_14:
        /*0044*/ 	.word	0x00000010
        /*0048*/ 	.word	0x00000001
        /*004c*/ 	.word	0x00000001


	//----- nvinfo : EIATTR_CBANK_PARAM_SIZE
	.align		4
.L_15:
        /*0050*/ 	.byte	0x03, 0x19
        /*0052*/ 	.short	0x0010


	//----- nvinfo : EIATTR_PARAM_CBANK
	.align		4
        /*0054*/ 	.byte	0x04, 0x0a
        /*0056*/ 	.short	(.L_17 - .L_16)
	.align		4
.L_16:
        /*0058*/ 	.word	index@(.nv.constant0.default_function_kernel)
        /*005c*/ 	.short	0x0380
        /*005e*/ 	.short	0x0010


	//----- nvinfo : EIATTR_SW_WAR
	.align		4
.L_17:
        /*0060*/ 	.byte	0x04, 0x36
        /*0062*/ 	.short	(.L_19 - .L_18)
.L_18:
        /*0064*/ 	.word	0x00000008
.L_19:


//--------------------- .nv.callgraph             --------------------------
	.section	.nv.callgraph,"",@"SHT_CUDA_CALLGRAPH"
	.align	4
	.sectionentsize	8
	.align		4
        /*0000*/ 	.word	0x00000000
	.align		4
        /*0004*/ 	.word	0xffffffff
	.align		4
        /*0008*/ 	.word	0x00000000
	.align		4
        /*000c*/ 	.word	0xfffffffe
	.align		4
        /*0010*/ 	.word	0x00000000
	.align		4
        /*0014*/ 	.word	0xfffffffd
	.align		4
        /*0018*/ 	.word	0x00000000
	.align		4
        /*001c*/ 	.word	0xfffffffc


//--------------------- .text.default_function_kernel --------------------------
	.section	.text.default_function_kernel,"ax",@progbits
	.align	128
        .global         default_function_kernel
        .type           default_function_kernel,@function
        .size           default_function_kernel,(.L_x_1 - default_function_kernel)
        .other          default_function_kernel,@"STO_CUDA_ENTRY STV_DEFAULT"
default_function_kernel:
.text.default_function_kernel:
[----:B------:R-:W-:Y:S01]  /*0000*/  LDC R1, c[0x0][0x37c] ;  /* 0x0000df00ff017b82 */ /* 0x000fe20000000800 */
[----:B------:R-:W0:Y:S07]  /*0010*/  S2R R6, SR_TID.X ;  /* 0x0000000000067919 */ /* 0x000e2e0000002100 */
[----:B------:R-:W1:Y:S01]  /*0020*/  S2UR UR4, SR_CTAID.X ;  /* 0x00000000000479c3 */ /* 0x000e620000002500 */
[----:B------:R-:W2:Y:S01]  /*0030*/  LDCU.64 UR6, c[0x0][0x358] ;  /* 0x00006b00ff0677ac */ /* 0x000ea20008000a00 */
[----:B-1----:R-:W-:Y:S01]  /*0040*/  USHF.L.U32 UR5, UR4, 0x3, URZ ;  /* 0x0000000304057899 */ /* 0x002fe200080006ff */
[----:B0-----:R-:W-:-:S02]  /*0050*/  SHF.R.U32.HI R0, RZ, 0x1, R6 ;  /* 0x00000001ff007819 */ /* 0x001fc40000011606 */
[----:B------:R-:W-:-:S03]  /*0060*/  LOP3.LUT R7, R6, 0x1, RZ, 0xc0, !PT ;  /* 0x0000000106077812 */ /* 0x000fc600078ec0ff */
[----:B------:R-:W-:-:S05]  /*0070*/  LOP3.LUT R0, R0, UR5, RZ, 0xfc, !PT ;  /* 0x0000000500007c12 */ /* 0x000fca000f8efcff */
[----:B------:R-:W-:-:S05]  /*0080*/  IMAD.HI.U32 R2, R0, -0x4bf4bf4b, RZ ;  /* 0xb40b40b500027827 */ /* 0x000fca00078e00ff */
[----:B------:R-:W-:Y:S02]  /*0090*/  SHF.R.U32.HI R5, RZ, 0x6, R2 ;  /* 0x00000006ff057819 */ /* 0x000fe40000011602 */
[----:B------:R-:W0:Y:S03]  /*00a0*/  LDC.64 R2, c[0x0][0x388] ;  /* 0x0000e200ff027b82 */ /* 0x000e260000000a00 */
[----:B------:R-:W-:-:S05]  /*00b0*/  IMAD R0, R5, -0x5b, R0 ;  /* 0xffffffa505007824 */ /* 0x000fca00078e0200 */
[----:B------:R-:W-:-:S05]  /*00c0*/  LEA R0, R0, R7, 0x1 ;  /* 0x0000000700007211 */ /* 0x000fca00078e08ff */
[----:B------:R-:W-:-:S05]  /*00d0*/  IMAD R0, R5, -0xb6, R0 ;  /* 0xffffff4a05007824 */ /* 0x000fca00078e0200 */
[----:B------:R-:W-:-:S05]  /*00e0*/  IADD3 R5, PT, PT, R0, 0x4fa, RZ ;  /* 0x000004fa00057810 */ /* 0x000fca0007ffe0ff */
[----:B0-----:R-:W-:Y:S02]  /*00f0*/  IMAD.WIDE R2, R5, 0x4, R2 ;  /* 0x0000000405027825 */ /* 0x001fe400078e0202 */
[----:B------:R-:W0:Y:S04]  /*0100*/  LDC.64 R4, c[0x0][0x380] ;  /* 0x0000e000ff047b82 */ /* 0x000e280000000a00 */
[----:B--2---:R-:W2:Y:S01]  /*0110*/  LDG.E.CONSTANT R3, desc[UR6][R2.64] ;  /* 0x0000000602037981 */ /* 0x004ea2000c1e9900 */
[----:B------:R-:W-:-:S06]  /*0120*/  USHF.L.U32 UR4, UR4, 0x4, URZ ;  /* 0x0000000404047899 */ /* 0x000fcc00080006ff */
[----:B------:R-:W-:-:S05]  /*0130*/  LOP3.LUT R7, R6, UR4, RZ, 0xfc, !PT ;  /* 0x0000000406077c12 */ /* 0x000fca000f8efcff */
[----:B0-----:R-:W-:-:S05]  /*0140*/  IMAD.WIDE.U32 R4, R7, 0x4, R4 ;  /* 0x0000000407047825 */ /* 0x001fca00078e0004 */
[----:B--2---:R-:W-:Y:S01]  /*0150*/  STG.E desc[UR6][R4.64], R3 ;  /* 0x0000000304007986 */ /* 0x004fe2000c101906 */
[----:B------:R-:W-:Y:S05]  /*0160*/  EXIT ;  /* 0x000000000000794d */ /* 0x000fea0003800000 */
.L_x_0:
[----:B------:R-:W-:-:S00]  /*0170*/  BRA `(.L_x_0) ;  /* 0xfffffffc00fc7947 */ /* 0x000fc0000383ffff */
[----:B------:R-:W-:-:S00]  /*0180*/  NOP ;  /* 0x0000000000007918 */ /* 0x000fc00000000000 */
[----:B------:R-:W-:-:S00]  /*0190*/  NOP ;  /* 0x0000000000007918 */ /* 0x000fc00000000000 */
[----:B------:R-:W-:-:S00]  /*01a0*/  NOP ;  /* 0x0000000000007918 */ /* 0x000fc00000000000 */
[----:B------:R-:W-:-:S00]  /*01b0*/  NOP ;  /* 0x0000000000007918 */ /* 0x000fc00000000000 */
[----:B------:R-:W-:-:S00]  /*01c0*/  NOP ;  /* 0x0000000000007918 */ /* 0x000fc00000000000 */
[----:B------:R-:W-:-:S00]  /*01d0*/  NOP ;  /* 0x0000000000007918 */ /* 0x000fc00000000000 */
[----:B------:R-:W-:-:S00]  /*01e0*/  NOP ;  /* 0x0000000000007918 */ /* 0x000fc00000000000 */
[----:B------:R-:W-:-:S00]  /*01f0*/  NOP ;  /* 0x0000000000007918 */ /* 0x000fc00000000000 */
.L_x_1:


//--------------------- .nv.shared.reserved.0     --------------------------
	.section	.nv.shared.reserved.0,"aw",@nobits
	.weak		__nv_reservedSMEM_offset_0_alias
	.size		__nv_reservedSMEM_offset_0_alias, 0, 64
	.other		__nv_reservedSMEM_offset_0_alias,@"STO_CUDA_RESERVED_SHARED STV_DEFAULT"
__nv_reservedSMEM_offset_0_alias:
	.zero		0
	.zero		64


//--------------------- .nv.constant0.default_function_kernel --------------------------
	.section	.nv.constant0.default_function_kernel,"a",@progbits
	.sectionflags	@""
	.align	4
.nv.constant0.default_function_kernel:
	.zero		912


//--------------------- SYMBOLS --------------------------

	.type		.nv.reservedSmem.offset0,@object
	.size		.nv.reservedSmem.offset0,0x4
